//
// Generated by NVIDIA NVVM Compiler
//
// Compiler Build ID: CL-36424714
// Cuda compilation tools, release 13.0, V13.0.88
// Based on NVVM 20.0.0
//

.version 9.0
.target sm_100
.address_size 64

	// .globl	_Z8classifyPfS_4int2S0_
.extern .func  (.param .b32 func_retval0) vprintf
(
	.param .b64 vprintf_param_0,
	.param .b64 vprintf_param_1
)
;
.global .align 4 .b8 d_weights[50240];
.global .align 1 .b8 $str[58] = {69, 114, 114, 111, 114, 58, 32, 73, 110, 99, 111, 109, 112, 97, 116, 105, 98, 108, 101, 32, 109, 97, 116, 114, 105, 120, 32, 100, 105, 109, 101, 110, 115, 105, 111, 110, 115, 58, 32, 91, 37, 100, 120, 37, 100, 93, 32, 42, 32, 91, 37, 100, 120, 37, 100, 93, 10};

.visible .entry _Z8classifyPfS_4int2S0_(
	.param .u64 .ptr .align 1 _Z8classifyPfS_4int2S0__param_0,
	.param .u64 .ptr .align 1 _Z8classifyPfS_4int2S0__param_1,
	.param .align 8 .b8 _Z8classifyPfS_4int2S0__param_2[8],
	.param .align 8 .b8 _Z8classifyPfS_4int2S0__param_3[8]
)
{
	.local .align 16 .b8 	__local_depot0[16];
	.reg .b64 	%SP;
	.reg .b64 	%SPL;
	.reg .pred 	%p<21>;
	.reg .b32 	%r<50>;
	.reg .b32 	%f<58>;
	.reg .b64 	%rd<48>;

	mov.u64 	%SPL, __local_depot0;
	cvta.local.u64 	%SP, %SPL;
	ld.param.u64 	%rd5, [_Z8classifyPfS_4int2S0__param_0];
	ld.param.u64 	%rd6, [_Z8classifyPfS_4int2S0__param_1];
	ld.param.v2.u32 	{%r1, %r2}, [_Z8classifyPfS_4int2S0__param_2];
	ld.param.v2.u32 	{%r4, %r3}, [_Z8classifyPfS_4int2S0__param_3];
	cvta.to.global.u64 	%rd1, %rd5;
	cvta.to.global.u64 	%rd2, %rd6;
	mov.u32 	%r24, %tid.x;
	mov.u32 	%r25, %ctaid.x;
	mov.u32 	%r26, %ntid.x;
	mad.lo.s32 	%r5, %r25, %r26, %r24;
	mov.u32 	%r27, %tid.y;
	mov.u32 	%r28, %ctaid.y;
	mov.u32 	%r29, %ntid.y;
	mad.lo.s32 	%r6, %r28, %r29, %r27;
	setp.eq.s32 	%p1, %r4, %r1;
	or.b32  	%r30, %r5, %r6;
	setp.ne.s32 	%p2, %r30, 0;
	or.pred  	%p3, %p1, %p2;
	@%p3 bra 	$L__BB0_2;
	add.u64 	%rd7, %SP, 0;
	add.u64 	%rd8, %SPL, 0;
	st.local.v4.u32 	[%rd8], {%r3, %r4, %r1, %r2};
	mov.u64 	%rd9, $str;
	cvta.global.u64 	%rd10, %rd9;
	{ // callseq 0, 0
	.param .b64 param0;
	st.param.b64 	[param0], %rd10;
	.param .b64 param1;
	st.param.b64 	[param1], %rd7;
	.param .b32 retval0;
	call.uni (retval0), 
	vprintf, 
	(
	param0, 
	param1
	);
	ld.param.b32 	%r32, [retval0];
	} // callseq 0
$L__BB0_2:
	setp.ge.s32 	%p4, %r5, %r2;
	setp.ge.s32 	%p5, %r6, %r4;
	or.pred  	%p6, %p4, %p5;
	setp.lt.s32 	%p7, %r4, 1;
	or.pred  	%p8, %p6, %p7;
	@%p8 bra 	$L__BB0_14;
	mul.lo.s32 	%r7, %r3, %r5;
	mad.lo.s32 	%r35, %r1, %r5, %r6;
	mul.wide.s32 	%rd11, %r35, 4;
	add.s64 	%rd3, %rd2, %rd11;
	ld.global.f32 	%f55, [%rd3];
	and.b32  	%r8, %r4, 7;
	setp.lt.u32 	%p9, %r4, 8;
	mov.b32 	%r48, 0;
	@%p9 bra 	$L__BB0_6;
	and.b32  	%r48, %r4, 2147483640;
	neg.s32 	%r46, %r48;
	shl.b32 	%r11, %r3, 3;
	add.s64 	%rd4, %rd1, 16;
	mov.u64 	%rd15, d_weights;
	mul.wide.s32 	%rd17, %r3, 4;
	mov.u32 	%r44, %r7;
	mov.u32 	%r45, %r6;
$L__BB0_5:
	.pragma "nounroll";
	mul.wide.s32 	%rd12, %r44, 4;
	add.s64 	%rd13, %rd4, %rd12;
	mul.wide.s32 	%rd14, %r45, 4;
	add.s64 	%rd16, %rd15, %rd14;
	ld.global.f32 	%f9, [%rd16];
	ld.global.f32 	%f10, [%rd13+-16];
	fma.rn.f32 	%f11, %f9, %f10, %f55;
	st.global.f32 	[%rd3], %f11;
	add.s64 	%rd18, %rd16, %rd17;
	ld.global.f32 	%f12, [%rd18];
	ld.global.f32 	%f13, [%rd13+-12];
	fma.rn.f32 	%f14, %f12, %f13, %f11;
	st.global.f32 	[%rd3], %f14;
	add.s64 	%rd19, %rd18, %rd17;
	ld.global.f32 	%f15, [%rd19];
	ld.global.f32 	%f16, [%rd13+-8];
	fma.rn.f32 	%f17, %f15, %f16, %f14;
	st.global.f32 	[%rd3], %f17;
	add.s64 	%rd20, %rd19, %rd17;
	ld.global.f32 	%f18, [%rd20];
	ld.global.f32 	%f19, [%rd13+-4];
	fma.rn.f32 	%f20, %f18, %f19, %f17;
	st.global.f32 	[%rd3], %f20;
	add.s64 	%rd21, %rd20, %rd17;
	ld.global.f32 	%f21, [%rd21];
	ld.global.f32 	%f22, [%rd13];
	fma.rn.f32 	%f23, %f21, %f22, %f20;
	st.global.f32 	[%rd3], %f23;
	add.s64 	%rd22, %rd21, %rd17;
	ld.global.f32 	%f24, [%rd22];
	ld.global.f32 	%f25, [%rd13+4];
	fma.rn.f32 	%f26, %f24, %f25, %f23;
	st.global.f32 	[%rd3], %f26;
	add.s64 	%rd23, %rd22, %rd17;
	ld.global.f32 	%f27, [%rd23];
	ld.global.f32 	%f28, [%rd13+8];
	fma.rn.f32 	%f29, %f27, %f28, %f26;
	st.global.f32 	[%rd3], %f29;
	add.s64 	%rd24, %rd23, %rd17;
	ld.global.f32 	%f30, [%rd24];
	ld.global.f32 	%f31, [%rd13+12];
	fma.rn.f32 	%f55, %f30, %f31, %f29;
	st.global.f32 	[%rd3], %f55;
	add.s32 	%r46, %r46, 8;
	add.s32 	%r45, %r45, %r11;
	add.s32 	%r44, %r44, 8;
	setp.ne.s32 	%p10, %r46, 0;
	@%p10 bra 	$L__BB0_5;
$L__BB0_6:
	setp.eq.s32 	%p11, %r8, 0;
	@%p11 bra 	$L__BB0_14;
	and.b32  	%r19, %r4, 3;
	setp.lt.u32 	%p12, %r8, 4;
	@%p12 bra 	$L__BB0_9;
	mad.lo.s32 	%r36, %r48, %r3, %r6;
	mul.wide.s32 	%rd25, %r36, 4;
	mov.u64 	%rd26, d_weights;
	add.s64 	%rd27, %rd26, %rd25;
	ld.global.f32 	%f32, [%rd27];
	add.s32 	%r37, %r48, %r7;
	mul.wide.s32 	%rd28, %r37, 4;
	add.s64 	%rd29, %rd1, %rd28;
	ld.global.f32 	%f33, [%rd29];
	fma.rn.f32 	%f34, %f32, %f33, %f55;
	st.global.f32 	[%rd3], %f34;
	mul.wide.s32 	%rd30, %r3, 4;
	add.s64 	%rd31, %rd27, %rd30;
	ld.global.f32 	%f35, [%rd31];
	ld.global.f32 	%f36, [%rd29+4];
	fma.rn.f32 	%f37, %f35, %f36, %f34;
	st.global.f32 	[%rd3], %f37;
	add.s64 	%rd32, %rd31, %rd30;
	ld.global.f32 	%f38, [%rd32];
	ld.global.f32 	%f39, [%rd29+8];
	fma.rn.f32 	%f40, %f38, %f39, %f37;
	st.global.f32 	[%rd3], %f40;
	add.s64 	%rd33, %rd32, %rd30;
	ld.global.f32 	%f41, [%rd33];
	ld.global.f32 	%f42, [%rd29+12];
	fma.rn.f32 	%f55, %f41, %f42, %f40;
	st.global.f32 	[%rd3], %f55;
	add.s32 	%r48, %r48, 4;
$L__BB0_9:
	setp.eq.s32 	%p13, %r19, 0;
	@%p13 bra 	$L__BB0_14;
	setp.eq.s32 	%p14, %r19, 1;
	@%p14 bra 	$L__BB0_12;
	mad.lo.s32 	%r38, %r48, %r3, %r6;
	mul.wide.s32 	%rd34, %r38, 4;
	mov.u64 	%rd35, d_weights;
	add.s64 	%rd36, %rd35, %rd34;
	ld.global.f32 	%f43, [%rd36];
	add.s32 	%r39, %r48, %r7;
	mul.wide.s32 	%rd37, %r39, 4;
	add.s64 	%rd38, %rd1, %rd37;
	ld.global.f32 	%f44, [%rd38];
	fma.rn.f32 	%f45, %f43, %f44, %f55;
	st.global.f32 	[%rd3], %f45;
	mul.wide.s32 	%rd39, %r3, 4;
	add.s64 	%rd40, %rd36, %rd39;
	ld.global.f32 	%f46, [%rd40];
	ld.global.f32 	%f47, [%rd38+4];
	fma.rn.f32 	%f55, %f46, %f47, %f45;
	st.global.f32 	[%rd3], %f55;
	add.s32 	%r48, %r48, 2;
$L__BB0_12:
	and.b32  	%r40, %r4, 1;
	setp.eq.b32 	%p15, %r40, 1;
	not.pred 	%p16, %p15;
	@%p16 bra 	$L__BB0_14;
	mad.lo.s32 	%r41, %r48, %r3, %r6;
	mul.wide.s32 	%rd41, %r41, 4;
	mov.u64 	%rd42, d_weights;
	add.s64 	%rd43, %rd42, %rd41;
	ld.global.f32 	%f48, [%rd43];
	add.s32 	%r42, %r48, %r7;
	mul.wide.s32 	%rd44, %r42, 4;
	add.s64 	%rd45, %rd1, %rd44;
	ld.global.f32 	%f49, [%rd45];
	fma.rn.f32 	%f50, %f48, %f49, %f55;
	st.global.f32 	[%rd3], %f50;
$L__BB0_14:
	setp.ge.s32 	%p17, %r5, %r3;
	setp.ge.s32 	%p18, %r6, %r1;
	or.pred  	%p19, %p17, %p18;
	@%p19 bra 	$L__BB0_16;
	mad.lo.s32 	%r43, %r3, %r6, %r5;
	mul.wide.s32 	%rd46, %r43, 4;
	add.s64 	%rd47, %rd2, %rd46;
	ld.global.f32 	%f51, [%rd47];
	setp.gt.f32 	%p20, %f51, 0f00000000;
	selp.f32 	%f52, 0f3F800000, 0f00000000, %p20;
	mul.f32 	%f53, %f51, %f52;
	st.global.f32 	[%rd47], %f53;
$L__BB0_16:
	ret;

}


// ===== COMPILED SASS (sm_100) =====

	.target	sm_100

	.elftype	@"ET_EXEC"


//--------------------- .note.nv.tkinfo           --------------------------
	.section	.note.nv.tkinfo,"",@"SHT_NOTE"
	.sectionflags	@"SHF_NOTE_NV_TKINFO"
	.tkinfo
        /*0018*/ 	.word	0x00000002
        /*0030*/ 	.string	""
        /*0030*/ 	.string	"ptxas"
        /*0030*/ 	.string	"Cuda compilation tools, release 13.0, V13.0.88"
        /*0030*/ 	.string	"Build cuda_13.0.r13.0/compiler.36424714_0"
        /*0030*/ 	.string	"-arch sm_100 -m 64 "



//--------------------- .note.nv.cuinfo           --------------------------
	.section	.note.nv.cuinfo,"",@"SHT_NOTE"
	.sectionflags	@"SHF_NOTE_NV_CUINFO"
        /*0018*/ 	.short	0x0002
        /*001a*/ 	.short	0x0064
        /*001c*/ 	.short	0x0082
	.zero		2


//--------------------- .nv.info                  --------------------------
	.section	.nv.info,"",@"SHT_CUDA_INFO"
	.align	4


	//----- nvinfo : EIATTR_REGCOUNT
	.align		4
        /*0000*/ 	.byte	0x04, 0x2f
        /*0002*/ 	.short	(.L_3 - .L_2)
	.align		4
.L_2:
        /*0004*/ 	.word	index@(_Z8classifyPfS_4int2S0_)
        /*0008*/ 	.word	0x00000020


	//----- nvinfo : EIATTR_FRAME_SIZE
	.align		4
.L_3:
        /*000c*/ 	.byte	0x04, 0x11
        /*000e*/ 	.short	(.L_5 - .L_4)
	.align		4
.L_4:
        /*0010*/ 	.word	index@(_Z8classifyPfS_4int2S0_)
        /*0014*/ 	.word	0x00000010


	//----- nvinfo : EIATTR_MIN_STACK_SIZE
	.align		4
.L_5:
        /*0018*/ 	.byte	0x04, 0x12
        /*001a*/ 	.short	(.L_7 - .L_6)
	.align		4
.L_6:
        /*001c*/ 	.word	index@(_Z8classifyPfS_4int2S0_)
        /*0020*/ 	.word	0x00000010
.L_7:


//--------------------- .nv.compat                --------------------------
	.section	.nv.compat,"",@"SHT_CUDA_COMPAT_INFO"
	.align	4
        /*0000*/ 	.byte	0x02, 0x09, 0x00, 0x00, 0x02, 0x02, 0x01, 0x00, 0x02, 0x05, 0x05, 0x00, 0x03, 0x07, 0x01, 0x01
        /*0010*/ 	.byte	0x02, 0x03, 0x00, 0x00, 0x02, 0x06, 0x01, 0x00, 0x04, 0x0b, 0x08, 0x00, 0x09, 0x00, 0x00, 0x00
        /*0020*/ 	.byte	0x00, 0x00, 0x00, 0x00


//--------------------- .nv.info._Z8classifyPfS_4int2S0_ --------------------------
	.section	.nv.info._Z8classifyPfS_4int2S0_,"",@"SHT_CUDA_INFO"
	.sectionflags	@""
	.align	4


	//----- nvinfo : EIATTR_CUDA_API_VERSION
	.align		4
        /*0000*/ 	.byte	0x04, 0x37
        /*0002*/ 	.short	(.L_9 - .L_8)
.L_8:
        /*0004*/ 	.word	0x00000082


	//----- nvinfo : EIATTR_KPARAM_INFO
	.align		4
.L_9:
        /*0008*/ 	.byte	0x04, 0x17
        /*000a*/ 	.short	(.L_11 - .L_10)
.L_10:
        /*000c*/ 	.word	0x00000000
        /*0010*/ 	.short	0x0003
        /*0012*/ 	.short	0x0018
        /*0014*/ 	.byte	0x00, 0xf0, 0x21, 0x00


	//----- nvinfo : EIATTR_KPARAM_INFO
	.align		4
.L_11:
        /*0018*/ 	.byte	0x04, 0x17
        /*001a*/ 	.short	(.L_13 - .L_12)
.L_12:
        /*001c*/ 	.word	0x00000000
        /*0020*/ 	.short	0x0002
        /*0022*/ 	.short	0x0010
        /*0024*/ 	.byte	0x00, 0xf0, 0x21, 0x00


	//----- nvinfo : EIATTR_KPARAM_INFO
	.align		4
.L_13:
        /*0028*/ 	.byte	0x04, 0x17
        /*002a*/ 	.short	(.L_15 - .L_14)
.L_14:
        /*002c*/ 	.word	0x00000000
        /*0030*/ 	.short	0x0001
        /*0032*/ 	.short	0x0008
        /*0034*/ 	.byte	0x00, 0xf5, 0x21, 0x00


	//----- nvinfo : EIATTR_KPARAM_INFO
	.align		4
.L_15:
        /*0038*/ 	.byte	0x04, 0x17
        /*003a*/ 	.short	(.L_17 - .L_16)
.L_16:
        /*003c*/ 	.word	0x00000000
        /*0040*/ 	.short	0x0000
        /*0042*/ 	.short	0x0000
        /*0044*/ 	.byte	0x00, 0xf5, 0x21, 0x00


	//----- nvinfo : EIATTR_SPARSE_MMA_MASK
	.align		4
.L_17:
        /*0048*/ 	.byte	0x03, 0x50
        /*004a*/ 	.short	0x0000


	//----- nvinfo : EIATTR_MAXREG_COUNT
	.align		4
        /*004c*/ 	.byte	0x03, 0x1b
        /*004e*/ 	.short	0x00ff


	//----- nvinfo : EIATTR_EXTERNS
	.align		4
        /*0050*/ 	.byte	0x04, 0x0f
        /*0052*/ 	.short	(.L_19 - .L_18)


	//   ....[0]....
	.align		4
.L_18:
        /*0054*/ 	.word	index@(vprintf)


	//----- nvinfo : EIATTR_MERCURY_ISA_VERSION
	.align		4
.L_19:
        /*0058*/ 	.byte	0x03, 0x5f
        /*005a*/ 	.short	0x0101


	//----- nvinfo : EIATTR_VRC_CTA_INIT_COUNT
	.align		4
        /*005c*/ 	.byte	0x02, 0x4a
	.zero		1
	.zero		1


	//----- nvinfo : EIATTR_SYSCALL_OFFSETS
	.align		4
        /*0060*/ 	.byte	0x04, 0x46
        /*0062*/ 	.short	(.L_21 - .L_20)


	//   ....[0]....
.L_20:
        /*0064*/ 	.word	0x000001d0


	//----- nvinfo : EIATTR_EXIT_INSTR_OFFSETS
	.align		4
.L_21:
        /*0068*/ 	.byte	0x04, 0x1c
        /*006a*/ 	.short	(.L_23 - .L_22)


	//   ....[0]....
.L_22:
        /*006c*/ 	.word	0x00000c70


	//   ....[1]....
        /*0070*/ 	.word	0x00000d10


	//----- nvinfo : EIATTR_CRS_STACK_SIZE
	.align		4
.L_23:
        /*0074*/ 	.byte	0x04, 0x1e
        /*0076*/ 	.short	(.L_25 - .L_24)
.L_24:
        /*0078*/ 	.word	0x00000000


	//----- nvinfo : EIATTR_CBANK_PARAM_SIZE
	.align		4
.L_25:
        /*007c*/ 	.byte	0x03, 0x19
        /*007e*/ 	.short	0x0020


	//----- nvinfo : EIATTR_PARAM_CBANK
	.align		4
        /*0080*/ 	.byte	0x04, 0x0a
        /*0082*/ 	.short	(.L_27 - .L_26)
	.align		4
.L_26:
        /*0084*/ 	.word	index@(.nv.constant0._Z8classifyPfS_4int2S0_)
        /*0088*/ 	.short	0x0380
        /*008a*/ 	.short	0x0020


	//----- nvinfo : EIATTR_SW_WAR
	.align		4
.L_27:
        /*008c*/ 	.byte	0x04, 0x36
        /*008e*/ 	.short	(.L_29 - .L_28)
.L_28:
        /*0090*/ 	.word	0x00000008
.L_29:


//--------------------- .nv.callgraph             --------------------------
	.section	.nv.callgraph,"",@"SHT_CUDA_CALLGRAPH"
	.align	4
	.sectionentsize	8
	.align		4
        /*0000*/ 	.word	0x00000000
	.align		4
        /*0004*/ 	.word	0xffffffff
	.align		4
        /*0008*/ 	.word	index@(_Z8classifyPfS_4int2S0_)
	.align		4
        /*000c*/ 	.word	index@(vprintf)
	.align		4
        /*0010*/ 	.word	0x00000000
	.align		4
        /*0014*/ 	.word	0xfffffffe
	.align		4
        /*0018*/ 	.word	0x00000000
	.align		4
        /*001c*/ 	.word	0xfffffffd
	.align		4
        /*0020*/ 	.word	0x00000000
	.align		4
        /*0024*/ 	.word	0xfffffffc


//--------------------- .nv.constant4             --------------------------
	.section	.nv.constant4,"a",@progbits
	.align	8
	.align		8
.nv.constant4:
        /*0000*/ 	.dword	vprintf
	.align		8
        /*0008*/ 	.dword	d_weights
	.align		8
        /*0010*/ 	.dword	$str


//--------------------- .text._Z8classifyPfS_4int2S0_ --------------------------
	.section	.text._Z8classifyPfS_4int2S0_,"ax",@progbits
	.align	128
        .global         _Z8classifyPfS_4int2S0_
        .type           _Z8classifyPfS_4int2S0_,@function
        .size           _Z8classifyPfS_4int2S0_,(.L_x_8 - _Z8classifyPfS_4int2S0_)
        .other          _Z8classifyPfS_4int2S0_,@"STO_CUDA_ENTRY STV_DEFAULT"
_Z8classifyPfS_4int2S0_:
.text._Z8classifyPfS_4int2S0_:
[----:B------:R-:W0:Y:S01]  /*0000*/  LDC R1, c[0x0][0x37c] ;  /* 0x0000df00ff017b82 */ /* 0x000e220000000800 */
[----:B------:R-:W1:Y:S01]  /*0010*/  S2R R17, SR_TID.X ;  /* 0x0000000000117919 */ /* 0x000e620000002100 */
[----:B------:R-:W2:Y:S06]  /*0020*/  LDCU UR5, c[0x0][0x2fc] ;  /* 0x00005f80ff0577ac */ /* 0x000eac0008000800 */
[----:B------:R-:W1:Y:S01]  /*0030*/  LDC R0, c[0x0][0x360] ;  /* 0x0000d800ff007b82 */ /* 0x000e620000000800 */
[----:B0-----:R-:W-:Y:S01]  /*0040*/  VIADD R1, R1, 0xfffffff0 ;  /* 0xfffffff001017836 */ /* 0x001fe20000000000 */
[----:B------:R-:W0:Y:S01]  /*0050*/  S2R R2, SR_TID.Y ;  /* 0x0000000000027919 */ /* 0x000e220000002200 */
[----:B------:R-:W3:Y:S01]  /*0060*/  LDCU UR4, c[0x0][0x2f8] ;  /* 0x00005f00ff0477ac */ /* 0x000ee20008000800 */
[----:B------:R-:W-:Y:S04]  /*0070*/  BSSY.RECONVERGENT B6, `(.L_x_0) ;  /* 0x0000017000067945 */ /* 0x000fe80003800200 */
[----:B------:R-:W1:Y:S08]  /*0080*/  S2UR UR6, SR_CTAID.X ;  /* 0x00000000000679c3 */ /* 0x000e700000002500 */
[----:B------:R-:W0:Y:S01]  /*0090*/  S2UR UR7, SR_CTAID.Y ;  /* 0x00000000000779c3 */ /* 0x000e220000002600 */
[----:B---3--:R-:W-:-:S07]  /*00a0*/  IADD3 R6, P1, PT, R1, UR4, RZ ;  /* 0x0000000401067c10 */ /* 0x008fce000ff3e0ff */
[----:B------:R-:W0:Y:S01]  /*00b0*/  LDC R3, c[0x0][0x364] ;  /* 0x0000d900ff037b82 */ /* 0x000e220000000800 */
[----:B--2---:R-:W-:-:S07]  /*00c0*/  IMAD.X R7, RZ, RZ, UR5, P1 ;  /* 0x00000005ff077e24 */ /* 0x004fce00088e06ff */
[----:B------:R-:W2:Y:S01]  /*00d0*/  LDC R9, c[0x0][0x398] ;  /* 0x0000e600ff097b82 */ /* 0x000ea20000000800 */
[----:B-1----:R-:W-:-:S07]  /*00e0*/  IMAD R17, R0, UR6, R17 ;  /* 0x0000000600117c24 */ /* 0x002fce000f8e0211 */
[----:B------:R-:W2:Y:S01]  /*00f0*/  LDC R10, c[0x0][0x390] ;  /* 0x0000e400ff0a7b82 */ /* 0x000ea20000000800 */
[----:B0-----:R-:W-:-:S05]  /*0100*/  IMAD R2, R3, UR7, R2 ;  /* 0x0000000703027c24 */ /* 0x001fca000f8e0202 */
[----:B------:R-:W-:-:S04]  /*0110*/  LOP3.LUT P0, RZ, R17, R2, RZ, 0xfc, !PT ;  /* 0x0000000211ff7212 */ /* 0x000fc8000780fcff */
[----:B--2---:R-:W-:-:S13]  /*0120*/  ISETP.EQ.OR P0, PT, R9, R10, P0 ;  /* 0x0000000a0900720c */ /* 0x004fda0000702670 */
[----:B------:R-:W-:Y:S05]  /*0130*/  @P0 BRA `(.L_x_1) ;  /* 0x0000000000280947 */ /* 0x000fea0003800000 */
[----:B------:R-:W0:Y:S01]  /*0140*/  LDC R8, c[0x0][0x39c] ;  /* 0x0000e700ff087b82 */ /* 0x000e220000000800 */
[----:B------:R-:W-:Y:S01]  /*0150*/  MOV R0, 0x0 ;  /* 0x0000000000007802 */ /* 0x000fe20000000f00 */
[----:B------:R-:W1:Y:S06]  /*0160*/  LDCU.64 UR4, c[0x4][0x10] ;  /* 0x01000200ff0477ac */ /* 0x000e6c0008000a00 */
[----:B------:R-:W0:Y:S08]  /*0170*/  LDC R11, c[0x0][0x394] ;  /* 0x0000e500ff0b7b82 */ /* 0x000e300000000800 */
[----:B------:R2:W3:Y:S01]  /*0180*/  LDC.64 R12, c[0x4][R0] ;  /* 0x01000000000c7b82 */ /* 0x0004e20000000a00 */
[----:B-1----:R-:W-:Y:S01]  /*0190*/  MOV R4, UR4 ;  /* 0x0000000400047c02 */ /* 0x002fe20008000f00 */
[----:B------:R-:W-:Y:S01]  /*01a0*/  IMAD.U32 R5, RZ, RZ, UR5 ;  /* 0x00000005ff057e24 */ /* 0x000fe2000f8e00ff */
[----:B0-----:R2:W-:Y:S06]  /*01b0*/  STL.128 [R1], R8 ;  /* 0x0000000801007387 */ /* 0x0015ec0000100c00 */
[----:B------:R-:W-:-:S07]  /*01c0*/  LEPC R20, `(.L_x_1) ;  /* 0x000000001014794e */ /* 0x000fce0000000000 */
[----:B--23--:R-:W-:Y:S05]  /*01d0*/  CALL.ABS.NOINC R12 ;  /* 0x000000000c007343 */ /* 0x00cfea0003c00000 */
.L_x_1:
[----:B------:R-:W-:Y:S05]  /*01e0*/  BSYNC.RECONVERGENT B6 ;  /* 0x0000000000067941 */ /* 0x000fea0003800200 */
.L_x_0:
[----:B------:R-:W0:Y:S01]  /*01f0*/  LDC R3, c[0x0][0x398] ;  /* 0x0000e600ff037b82 */ /* 0x000e220000000800 */
[----:B------:R-:W1:Y:S01]  /*0200*/  LDCU UR4, c[0x0][0x394] ;  /* 0x00007280ff0477ac */ /* 0x000e620008000800 */
[----:B------:R-:W-:Y:S06]  /*0210*/  BSSY.RECONVERGENT B0, `(.L_x_2) ;  /* 0x00000a1000007945 */ /* 0x000fec0003800200 */
[----:B------:R-:W2:Y:S01]  /*0220*/  LDC.64 R10, c[0x0][0x358] ;  /* 0x0000d600ff0a7b82 */ /* 0x000ea20000000a00 */
[----:B0-----:R-:W-:-:S04]  /*0230*/  ISETP.GE.AND P0, PT, R2, R3, PT ;  /* 0x000000030200720c */ /* 0x001fc80003f06270 */
[----:B-1----:R-:W-:-:S04]  /*0240*/  ISETP.GE.OR P0, PT, R17, UR4, P0 ;  /* 0x0000000411007c0c */ /* 0x002fc80008706670 */
[----:B------:R-:W-:-:S13]  /*0250*/  ISETP.LT.OR P0, PT, R3, 0x1, P0 ;  /* 0x000000010300780c */ /* 0x000fda0000701670 */
[----:B--2---:R-:W-:Y:S05]  /*0260*/  @P0 BRA `(.L_x_3) ;  /* 0x00000008006c0947 */ /* 0x004fea0003800000 */
[----:B------:R-:W0:Y:S01]  /*0270*/  LDC.64 R12, c[0x0][0x388] ;  /* 0x0000e200ff0c7b82 */ /* 0x000e220000000a00 */
[----:B------:R-:W1:Y:S01]  /*0280*/  LDCU UR4, c[0x0][0x390] ;  /* 0x00007200ff0477ac */ /* 0x000e620008000800 */
[----:B------:R-:W-:Y:S02]  /*0290*/  R2UR UR6, R10 ;  /* 0x000000000a0672ca */ /* 0x000fe400000e0000 */
[----:B------:R-:W-:Y:S01]  /*02a0*/  R2UR UR7, R11 ;  /* 0x000000000b0772ca */ /* 0x000fe200000e0000 */
[----:B-1----:R-:W-:-:S04]  /*02b0*/  IMAD R5, R17, UR4, R2 ;  /* 0x0000000411057c24 */ /* 0x002fc8000f8e0202 */
[----:B0-----:R-:W-:Y:S02]  /*02c0*/  IMAD.WIDE R12, R5, 0x4, R12 ;  /* 0x00000004050c7825 */ /* 0x001fe400078e020c */
[----:B------:R-:W0:Y:S01]  /*02d0*/  LDC R5, c[0x0][0x39c] ;  /* 0x0000e700ff057b82 */ /* 0x000e220000000800 */
[C---:B------:R-:W-:Y:S02]  /*02e0*/  ISETP.GE.U32.AND P1, PT, R3.reuse, 0x8, PT ;  /* 0x000000080300780c */ /* 0x040fe40003f26070 */
[----:B------:R-:W-:-:S03]  /*02f0*/  LOP3.LUT R4, R3, 0x7, RZ, 0xc0, !PT ;  /* 0x0000000703047812 */ /* 0x000fc600078ec0ff */
[----:B------:R1:W5:Y:S01]  /*0300*/  LDG.E R25, desc[UR6][R12.64] ;  /* 0x000000060c197981 */ /* 0x000362000c1e1900 */
[----:B------:R-:W-:Y:S01]  /*0310*/  IMAD.MOV.U32 R6, RZ, RZ, RZ ;  /* 0x000000ffff067224 */ /* 0x000fe200078e00ff */
[----:B------:R-:W-:Y:S01]  /*0320*/  ISETP.NE.AND P0, PT, R4, RZ, PT ;  /* 0x000000ff0400720c */ /* 0x000fe20003f05270 */
[----:B0-----:R-:W-:-:S05]  /*0330*/  IMAD R7, R17, R5, RZ ;  /* 0x0000000511077224 */ /* 0x001fca00078e02ff */
[----:B-1----:R-:W-:Y:S07]  /*0340*/  @!P1 BRA `(.L_x_4) ;  /* 0x0000000000f89947 */ /* 0x002fee0003800000 */
[----:B------:R-:W0:Y:S01]  /*0350*/  LDC.64 R14, c[0x0][0x380] ;  /* 0x0000e000ff0e7b82 */ /* 0x000e220000000a00 */
[----:B------:R-:W-:Y:S01]  /*0360*/  LOP3.LUT R6, R3, 0x7ffffff8, RZ, 0xc0, !PT ;  /* 0x7ffffff803067812 */ /* 0x000fe200078ec0ff */
[----:B------:R-:W-:Y:S01]  /*0370*/  BSSY.RECONVERGENT B1, `(.L_x_4) ;  /* 0x000003b000017945 */ /* 0x000fe20003800200 */
[----:B------:R-:W-:Y:S01]  /*0380*/  MOV R9, R7 ;  /* 0x0000000700097202 */ /* 0x000fe20000000f00 */
[----:B------:R-:W-:Y:S01]  /*0390*/  IMAD.MOV.U32 R8, RZ, RZ, R2 ;  /* 0x000000ffff087224 */ /* 0x000fe200078e0002 */
[----:B------:R-:W-:Y:S02]  /*03a0*/  IADD3 R0, PT, PT, -R6, RZ, RZ ;  /* 0x000000ff06007210 */ /* 0x000fe40007ffe1ff */
[----:B0-----:R-:W-:-:S05]  /*03b0*/  IADD3 R14, P1, PT, R14, 0x10, RZ ;  /* 0x000000100e0e7810 */ /* 0x001fca0007f3e0ff */
[----:B------:R-:W-:-:S08]  /*03c0*/  IMAD.X R15, RZ, RZ, R15, P1 ;  /* 0x000000ffff0f7224 */ /* 0x000fd000008e060f */
.L_x_5:
[----:B------:R-:W0:Y:S01]  /*03d0*/  LDC.64 R20, c[0x4][0x8] ;  /* 0x01000200ff147b82 */ /* 0x000e220000000a00 */
[C---:B------:R-:W-:Y:S01]  /*03e0*/  R2UR UR6, R10.reuse ;  /* 0x000000000a0672ca */ /* 0x040fe200000e0000 */
[----:B------:R-:W-:Y:S01]  /*03f0*/  IMAD.WIDE R18, R9, 0x4, R14 ;  /* 0x0000000409127825 */ /* 0x000fe200078e020e */
[C---:B------:R-:W-:Y:S02]  /*0400*/  R2UR UR7, R11.reuse ;  /* 0x000000000b0772ca */ /* 0x040fe400000e0000 */
[----:B------:R-:W-:Y:S02]  /*0410*/  R2UR UR4, R10 ;  /* 0x000000000a0472ca */ /* 0x000fe400000e0000 */
[----:B------:R-:W-:-:S09]  /*0420*/  R2UR UR5, R11 ;  /* 0x000000000b0572ca */ /* 0x000fd200000e0000 */
[----:B------:R-:W2:Y:S01]  /*0430*/  LDG.E R22, desc[UR6][R18.64+-0x10] ;  /* 0xfffff00612167981 */ /* 0x000ea2000c1e1900 */
[----:B0-----:R-:W-:-:S05]  /*0440*/  IMAD.WIDE R20, R8, 0x4, R20 ;  /* 0x0000000408147825 */ /* 0x001fca00078e0214 */
[----:B------:R-:W2:Y:S01]  /*0450*/  LDG.E R16, desc[UR4][R20.64] ;  /* 0x0000000414107981 */ /* 0x000ea2000c1e1900 */
[----:B------:R-:W-:Y:S02]  /*0460*/  R2UR UR8, R10 ;  /* 0x000000000a0872ca */ /* 0x000fe400000e0000 */
[----:B------:R-:W-:Y:S01]  /*0470*/  R2UR UR9, R11 ;  /* 0x000000000b0972ca */ /* 0x000fe200000e0000 */
[----:B-12--5:R-:W-:Y:S01]  /*0480*/  FFMA R25, R16, R22, R25 ;  /* 0x0000001610197223 */ /* 0x026fe20000000019 */
[----:B------:R-:W-:-:S04]  /*0490*/  IMAD.WIDE R22, R5, 0x4, R20 ;  /* 0x0000000405167825 */ /* 0x000fc800078e0214 */
[----:B------:R0:W-:Y:S04]  /*04a0*/  STG.E desc[UR4][R12.64], R25 ;  /* 0x000000190c007986 */ /* 0x0001e8000c101904 */
[----:B------:R-:W2:Y:S04]  /*04b0*/  LDG.E R16, desc[UR6][R22.64] ;  /* 0x0000000616107981 */ /* 0x000ea8000c1e1900 */
[----:B------:R-:W2:Y:S01]  /*04c0*/  LDG.E R24, desc[UR8][R18.64+-0xc] ;  /* 0xfffff40812187981 */ /* 0x000ea2000c1e1900 */
[----:B------:R-:W-:-:S04]  /*04d0*/  IMAD.WIDE R20, R5, 0x4, R22 ;  /* 0x0000000405147825 */ /* 0x000fc800078e0216 */
[----:B--2---:R-:W-:-:S05]  /*04e0*/  FFMA R27, R16, R24, R25 ;  /* 0x00000018101b7223 */ /* 0x004fca0000000019 */
[----:B------:R1:W-:Y:S04]  /*04f0*/  STG.E desc[UR4][R12.64], R27 ;  /* 0x0000001b0c007986 */ /* 0x0003e8000c101904 */
[----:B------:R-:W0:Y:S04]  /*0500*/  LDG.E R16, desc[UR6][R20.64] ;  /* 0x0000000614107981 */ /* 0x000e28000c1e1900 */
[----:B------:R-:W0:Y:S01]  /*0510*/  LDG.E R24, desc[UR8][R18.64+-0x8] ;  /* 0xfffff80812187981 */ /* 0x000e22000c1e1900 */
[----:B------:R-:W-:-:S04]  /*0520*/  IMAD.WIDE R22, R5, 0x4, R20 ;  /* 0x0000000405167825 */ /* 0x000fc800078e0214 */
[----:B0-----:R-:W-:-:S05]  /*0530*/  FFMA R25, R16, R24, R27 ;  /* 0x0000001810197223 */ /* 0x001fca000000001b */
[----:B------:R0:W-:Y:S04]  /*0540*/  STG.E desc[UR4][R12.64], R25 ;  /* 0x000000190c007986 */ /* 0x0001e8000c101904 */
[----:B------:R-:W1:Y:S04]  /*0550*/  LDG.E R16, desc[UR6][R22.64] ;  /* 0x0000000616107981 */ /* 0x000e68000c1e1900 */
[----:B------:R-:W1:Y:S01]  /*0560*/  LDG.E R24, desc[UR8][R18.64+-0x4] ;  /* 0xfffffc0812187981 */ /* 0x000e62000c1e1900 */
[----:B------:R-:W-:-:S04]  /*0570*/  IMAD.WIDE R20, R5, 0x4, R22 ;  /* 0x0000000405147825 */ /* 0x000fc800078e0216 */
[----:B-1----:R-:W-:-:S05]  /*0580*/  FFMA R27, R16, R24, R25 ;  /* 0x00000018101b7223 */ /* 0x002fca0000000019 */
        /* <DEDUP_REMOVED lines=11> */
[----:B------:R-:W2:Y:S04]  /*0640*/  LDG.E R16, desc[UR6][R20.64] ;  /* 0x0000000614107981 */ /* 0x000ea8000c1e1900 */
[----:B------:R-:W2:Y:S01]  /*0650*/  LDG.E R24, desc[UR8][R18.64+0x8] ;  /* 0x0000080812187981 */ /* 0x000ea2000c1e1900 */
[----:B------:R-:W-:-:S04]  /*0660*/  IMAD.WIDE R22, R5, 0x4, R20 ;  /* 0x0000000405167825 */ /* 0x000fc800078e0214 */
[----:B------:R-:W-:Y:S02]  /*0670*/  VIADD R0, R0, 0x8 ;  /* 0x0000000800007836 */ /* 0x000fe40000000000 */
[----:B--2---:R-:W-:-:S05]  /*0680*/  FFMA R29, R16, R24, R27 ;  /* 0x00000018101d7223 */ /* 0x004fca000000001b */
[----:B------:R1:W-:Y:S04]  /*0690*/  STG.E desc[UR4][R12.64], R29 ;  /* 0x0000001d0c007986 */ /* 0x0003e8000c101904 */
[----:B------:R-:W2:Y:S04]  /*06a0*/  LDG.E R22, desc[UR6][R22.64] ;  /* 0x0000000616167981 */ /* 0x000ea8000c1e1900 */
[----:B0-----:R-:W2:Y:S01]  /*06b0*/  LDG.E R25, desc[UR8][R18.64+0xc] ;  /* 0x00000c0812197981 */ /* 0x001ea2000c1e1900 */
[----:B------:R-:W-:Y:S01]  /*06c0*/  ISETP.NE.AND P1, PT, R0, RZ, PT ;  /* 0x000000ff0000720c */ /* 0x000fe20003f25270 */
[----:B------:R-:W-:Y:S01]  /*06d0*/  IMAD R8, R5, 0x8, R8 ;  /* 0x0000000805087824 */ /* 0x000fe200078e0208 */
[----:B------:R-:W-:Y:S01]  /*06e0*/  IADD3 R9, PT, PT, R9, 0x8, RZ ;  /* 0x0000000809097810 */ /* 0x000fe20007ffe0ff */
[----:B--2---:R-:W-:-:S05]  /*06f0*/  FFMA R25, R22, R25, R29 ;  /* 0x0000001916197223 */ /* 0x004fca000000001d */
[----:B------:R1:W-:Y:S05]  /*0700*/  STG.E desc[UR4][R12.64], R25 ;  /* 0x000000190c007986 */ /* 0x0003ea000c101904 */
[----:B------:R-:W-:Y:S05]  /*0710*/  @P1 BRA `(.L_x_5) ;  /* 0xfffffffc002c1947 */ /* 0x000fea000383ffff */
[----:B------:R-:W-:Y:S05]  /*0720*/  BSYNC.RECONVERGENT B1 ;  /* 0x0000000000017941 */ /* 0x000fea0003800200 */
.L_x_4:
[----:B------:R-:W-:Y:S05]  /*0730*/  @!P0 BRA `(.L_x_3) ;  /* 0x0000000400388947 */ /* 0x000fea0003800000 */
[----:B------:R-:W-:Y:S02]  /*0740*/  ISETP.GE.U32.AND P0, PT, R4, 0x4, PT ;  /* 0x000000040400780c */ /* 0x000fe40003f06070 */
[----:B------:R-:W-:-:S04]  /*0750*/  LOP3.LUT R16, R3, 0x3, RZ, 0xc0, !PT ;  /* 0x0000000303107812 */ /* 0x000fc800078ec0ff */
[----:B------:R-:W-:-:S07]  /*0760*/  ISETP.NE.AND P1, PT, R16, RZ, PT ;  /* 0x000000ff1000720c */ /* 0x000fce0003f25270 */
[----:B------:R-:W-:Y:S06]  /*0770*/  @!P0 BRA `(.L_x_6) ;  /* 0x0000000000808947 */ /* 0x000fec0003800000 */
[----:B------:R-:W0:Y:S01]  /*0780*/  LDC.64 R14, c[0x4][0x8] ;  /* 0x01000200ff0e7b82 */ /* 0x000e220000000a00 */
[----:B------:R-:W-:Y:S01]  /*0790*/  R2UR UR4, R10 ;  /* 0x000000000a0472ca */ /* 0x000fe200000e0000 */
[----:B------:R-:W-:Y:S01]  /*07a0*/  IMAD R19, R6, R5, R2 ;  /* 0x0000000506137224 */ /* 0x000fe200078e0202 */
[C---:B------:R-:W-:Y:S02]  /*07b0*/  R2UR UR5, R11.reuse ;  /* 0x000000000b0572ca */ /* 0x040fe400000e0000 */
[----:B------:R-:W-:Y:S02]  /*07c0*/  R2UR UR6, R10 ;  /* 0x000000000a0672ca */ /* 0x000fe400000e0000 */
[----:B------:R-:W-:Y:S01]  /*07d0*/  R2UR UR7, R11 ;  /* 0x000000000b0772ca */ /* 0x000fe200000e0000 */
[----:B------:R-:W2:Y:S01]  /*07e0*/  LDC.64 R8, c[0x0][0x380] ;  /* 0x0000e000ff087b82 */ /* 0x000ea20000000a00 */
[----:B------:R-:W-:Y:S01]  /*07f0*/  IADD3 R21, PT, PT, R7, R6, RZ ;  /* 0x0000000607157210 */ /* 0x000fe20007ffe0ff */
[----:B0-----:R-:W-:-:S06]  /*0800*/  IMAD.WIDE R14, R19, 0x4, R14 ;  /* 0x00000004130e7825 */ /* 0x001fcc00078e020e */
[----:B------:R-:W1:Y:S01]  /*0810*/  LDG.E R0, desc[UR4][R14.64] ;  /* 0x000000040e007981 */ /* 0x000e62000c1e1900 */
[----:B--2---:R-:W-:-:S05]  /*0820*/  IMAD.WIDE R8, R21, 0x4, R8 ;  /* 0x0000000415087825 */ /* 0x004fca00078e0208 */
[----:B------:R-:W1:Y:S01]  /*0830*/  LDG.E R4, desc[UR6][R8.64] ;  /* 0x0000000608047981 */ /* 0x000e62000c1e1900 */
[----:B------:R-:W-:Y:S02]  /*0840*/  R2UR UR8, R10 ;  /* 0x000000000a0872ca */ /* 0x000fe400000e0000 */
[----:B------:R-:W-:Y:S01]  /*0850*/  R2UR UR9, R11 ;  /* 0x000000000b0972ca */ /* 0x000fe200000e0000 */
[----:B------:R-:W-:-:S04]  /*0860*/  IMAD.WIDE R18, R5, 0x4, R14 ;  /* 0x0000000405127825 */ /* 0x000fc800078e020e */
[----:B-1---5:R-:W-:-:S05]  /*0870*/  FFMA R25, R0, R4, R25 ;  /* 0x0000000400197223 */ /* 0x022fca0000000019 */
[----:B------:R0:W-:Y:S04]  /*0880*/  STG.E desc[UR4][R12.64], R25 ;  /* 0x000000190c007986 */ /* 0x0001e8000c101904 */
[----:B------:R-:W2:Y:S04]  /*0890*/  LDG.E R0, desc[UR6][R18.64] ;  /* 0x0000000612007981 */ /* 0x000ea8000c1e1900 */
[----:B------:R-:W2:Y:S01]  /*08a0*/  LDG.E R4, desc[UR8][R8.64+0x4] ;  /* 0x0000040808047981 */ /* 0x000ea2000c1e1900 */
[----:B------:R-:W-:-:S04]  /*08b0*/  IMAD.WIDE R14, R5, 0x4, R18 ;  /* 0x00000004050e7825 */ /* 0x000fc800078e0212 */
[----:B--2---:R-:W-:-:S05]  /*08c0*/  FFMA R21, R0, R4, R25 ;  /* 0x0000000400157223 */ /* 0x004fca0000000019 */
[----:B------:R2:W-:Y:S04]  /*08d0*/  STG.E desc[UR4][R12.64], R21 ;  /* 0x000000150c007986 */ /* 0x0005e8000c101904 */
[----:B------:R-:W3:Y:S04]  /*08e0*/  LDG.E R0, desc[UR6][R14.64] ;  /* 0x000000060e007981 */ /* 0x000ee8000c1e1900 */
[----:B------:R-:W3:Y:S01]  /*08f0*/  LDG.E R4, desc[UR8][R8.64+0x8] ;  /* 0x0000080808047981 */ /* 0x000ee2000c1e1900 */
[----:B------:R-:W-:-:S04]  /*0900*/  IMAD.WIDE R18, R5, 0x4, R14 ;  /* 0x0000000405127825 */ /* 0x000fc800078e020e */
[----:B---3--:R-:W-:-:S05]  /*0910*/  FFMA R23, R0, R4, R21 ;  /* 0x0000000400177223 */ /* 0x008fca0000000015 */
[----:B------:R2:W-:Y:S04]  /*0920*/  STG.E desc[UR4][R12.64], R23 ;  /* 0x000000170c007986 */ /* 0x0005e8000c101904 */
[----:B------:R-:W3:Y:S04]  /*0930*/  LDG.E R18, desc[UR6][R18.64] ;  /* 0x0000000612127981 */ /* 0x000ee8000c1e1900 */
[----:B0-----:R-:W3:Y:S01]  /*0940*/  LDG.E R25, desc[UR8][R8.64+0xc] ;  /* 0x00000c0808197981 */ /* 0x001ee2000c1e1900 */
[----:B------:R-:W-:Y:S02]  /*0950*/  VIADD R6, R6, 0x4 ;  /* 0x0000000406067836 */ /* 0x000fe40000000000 */
[----:B---3--:R-:W-:-:S05]  /*0960*/  FFMA R25, R18, R25, R23 ;  /* 0x0000001912197223 */ /* 0x008fca0000000017 */
[----:B------:R2:W-:Y:S02]  /*0970*/  STG.E desc[UR4][R12.64], R25 ;  /* 0x000000190c007986 */ /* 0x0005e4000c101904 */
.L_x_6:
[----:B------:R-:W-:Y:S05]  /*0980*/  @!P1 BRA `(.L_x_3) ;  /* 0x0000000000a49947 */ /* 0x000fea0003800000 */
[----:B------:R-:W-:-:S13]  /*0990*/  ISETP.NE.AND P0, PT, R16, 0x1, PT ;  /* 0x000000011000780c */ /* 0x000fda0003f05270 */
[----:B------:R-:W0:Y:S01]  /*09a0*/  @P0 LDC.64 R14, c[0x4][0x8] ;  /* 0x01000200ff0e0b82 */ /* 0x000e220000000a00 */
[----:B------:R-:W-:Y:S01]  /*09b0*/  @P0 R2UR UR4, R10 ;  /* 0x000000000a0402ca */ /* 0x000fe200000e0000 */
[----:B------:R-:W-:Y:S01]  /*09c0*/  @P0 IMAD R19, R6, R5, R2 ;  /* 0x0000000506130224 */ /* 0x000fe200078e0202 */
[C---:B------:R-:W-:Y:S02]  /*09d0*/  @P0 R2UR UR5, R11.reuse ;  /* 0x000000000b0502ca */ /* 0x040fe400000e0000 */
[----:B------:R-:W-:Y:S02]  /*09e0*/  @P0 R2UR UR6, R10 ;  /* 0x000000000a0602ca */ /* 0x000fe400000e0000 */
[----:B------:R-:W-:Y:S01]  /*09f0*/  @P0 R2UR UR7, R11 ;  /* 0x000000000b0702ca */ /* 0x000fe200000e0000 */
[----:B------:R-:W3:Y:S01]  /*0a00*/  @P0 LDC.64 R8, c[0x0][0x380] ;  /* 0x0000e000ff080b82 */ /* 0x000ee20000000a00 */
[----:B--2---:R-:W-:Y:S01]  /*0a10*/  @P0 IADD3 R21, PT, PT, R7, R6, RZ ;  /* 0x0000000607150210 */ /* 0x004fe20007ffe0ff */
[----:B0-----:R-:W-:-:S06]  /*0a20*/  @P0 IMAD.WIDE R14, R19, 0x4, R14 ;  /* 0x00000004130e0825 */ /* 0x001fcc00078e020e */
[----:B------:R0:W2:Y:S01]  /*0a30*/  @P0 LDG.E R0, desc[UR4][R14.64] ;  /* 0x000000040e000981 */ /* 0x0000a2000c1e1900 */
[----:B---3--:R-:W-:-:S05]  /*0a40*/  @P0 IMAD.WIDE R8, R21, 0x4, R8 ;  /* 0x0000000415080825 */ /* 0x008fca00078e0208 */
[----:B------:R-:W2:Y:S01]  /*0a50*/  @P0 LDG.E R4, desc[UR6][R8.64] ;  /* 0x0000000608040981 */ /* 0x000ea2000c1e1900 */
[----:B------:R-:W-:Y:S02]  /*0a60*/  @P0 R2UR UR8, R10 ;  /* 0x000000000a0802ca */ /* 0x000fe400000e0000 */
[----:B------:R-:W-:Y:S01]  /*0a70*/  @P0 R2UR UR9, R11 ;  /* 0x000000000b0902ca */ /* 0x000fe200000e0000 */
[----:B------:R-:W-:Y:S01]  /*0a80*/  @P0 IMAD.WIDE R20, R5, 0x4, R14 ;  /* 0x0000000405140825 */ /* 0x000fe200078e020e */
[----:B------:R-:W-:-:S04]  /*0a90*/  LOP3.LUT R3, R3, 0x1, RZ, 0xc0, !PT ;  /* 0x0000000103037812 */ /* 0x000fc800078ec0ff */
[----:B------:R-:W-:-:S13]  /*0aa0*/  ISETP.NE.U32.AND P1, PT, R3, 0x1, PT ;  /* 0x000000010300780c */ /* 0x000fda0003f25070 */
[----:B------:R-:W3:Y:S08]  /*0ab0*/  @!P1 LDC.64 R18, c[0x4][0x8] ;  /* 0x01000200ff129b82 */ /* 0x000ef00000000a00 */
[----:B0-----:R-:W0:Y:S01]  /*0ac0*/  @!P1 LDC.64 R14, c[0x0][0x380] ;  /* 0x0000e000ff0e9b82 */ /* 0x001e220000000a00 */
[----:B--2--5:R-:W-:-:S05]  /*0ad0*/  @P0 FFMA R23, R0, R4, R25 ;  /* 0x0000000400170223 */ /* 0x024fca0000000019 */
[----:B------:R4:W-:Y:S04]  /*0ae0*/  @P0 STG.E desc[UR4][R12.64], R23 ;  /* 0x000000170c000986 */ /* 0x0009e8000c101904 */
[----:B------:R-:W1:Y:S04]  /*0af0*/  @P0 LDG.E R20, desc[UR6][R20.64] ;  /* 0x0000000614140981 */ /* 0x000e68000c1e1900 */
[----:B------:R-:W1:Y:S01]  /*0b00*/  @P0 LDG.E R0, desc[UR8][R8.64+0x4] ;  /* 0x0000040808000981 */ /* 0x000e62000c1e1900 */
[----:B------:R-:W-:Y:S01]  /*0b10*/  @P0 VIADD R6, R6, 0x2 ;  /* 0x0000000206060836 */ /* 0x000fe20000000000 */
[----:B------:R-:W-:-:S02]  /*0b20*/  @!P1 R2UR UR6, R10 ;  /* 0x000000000a0692ca */ /* 0x000fc400000e0000 */
[C---:B------:R-:W-:Y:S02]  /*0b30*/  @!P1 R2UR UR7, R11.reuse ;  /* 0x000000000b0792ca */ /* 0x040fe400000e0000 */
[----:B------:R-:W-:Y:S02]  /*0b40*/  @!P1 R2UR UR8, R10 ;  /* 0x000000000a0892ca */ /* 0x000fe400000e0000 */
[----:B------:R-:W-:Y:S01]  /*0b50*/  @!P1 R2UR UR9, R11 ;  /* 0x000000000b0992ca */ /* 0x000fe200000e0000 */
[----:B------:R-:W-:Y:S01]  /*0b60*/  @!P1 IMAD R5, R6, R5, R2 ;  /* 0x0000000506059224 */ /* 0x000fe200078e0202 */
[----:B------:R-:W-:-:S03]  /*0b70*/  @!P1 IADD3 R7, PT, PT, R7, R6, RZ ;  /* 0x0000000607079210 */ /* 0x000fc60007ffe0ff */
[----:B---3--:R-:W-:-:S04]  /*0b80*/  @!P1 IMAD.WIDE R18, R5, 0x4, R18 ;  /* 0x0000000405129825 */ /* 0x008fc800078e0212 */
[----:B0-----:R-:W-:-:S04]  /*0b90*/  @!P1 IMAD.WIDE R14, R7, 0x4, R14 ;  /* 0x00000004070e9825 */ /* 0x001fc800078e020e */
[----:B-1----:R-:W-:-:S05]  /*0ba0*/  @P0 FFMA R25, R20, R0, R23 ;  /* 0x0000000014190223 */ /* 0x002fca0000000017 */
[----:B------:R4:W-:Y:S04]  /*0bb0*/  @P0 STG.E desc[UR4][R12.64], R25 ;  /* 0x000000190c000986 */ /* 0x0009e8000c101904 */
[----:B------:R-:W2:Y:S04]  /*0bc0*/  @!P1 LDG.E R18, desc[UR6][R18.64] ;  /* 0x0000000612129981 */ /* 0x000ea8000c1e1900 */
[----:B------:R-:W2:Y:S01]  /*0bd0*/  @!P1 LDG.E R14, desc[UR8][R14.64] ;  /* 0x000000080e0e9981 */ /* 0x000ea2000c1e1900 */
[----:B------:R-:W-:Y:S02]  /*0be0*/  @!P1 R2UR UR4, R10 ;  /* 0x000000000a0492ca */ /* 0x000fe400000e0000 */
[----:B------:R-:W-:Y:S01]  /*0bf0*/  @!P1 R2UR UR5, R11 ;  /* 0x000000000b0592ca */ /* 0x000fe200000e0000 */
[----:B--2---:R-:W-:-:S12]  /*0c00*/  @!P1 FFMA R3, R18, R14, R25 ;  /* 0x0000000e12039223 */ /* 0x004fd80000000019 */
[----:B------:R4:W-:Y:S02]  /*0c10*/  @!P1 STG.E desc[UR4][R12.64], R3 ;  /* 0x000000030c009986 */ /* 0x0009e4000c101904 */
.L_x_3:
[----:B------:R-:W-:Y:S05]  /*0c20*/  BSYNC.RECONVERGENT B0 ;  /* 0x0000000000007941 */ /* 0x000fea0003800200 */
.L_x_2:
[----:B------:R-:W0:Y:S01]  /*0c30*/  LDC R0, c[0x0][0x39c] ;  /* 0x0000e700ff007b82 */ /* 0x000e220000000800 */
[----:B------:R-:W3:Y:S02]  /*0c40*/  LDCU UR4, c[0x0][0x390] ;  /* 0x00007200ff0477ac */ /* 0x000ee40008000800 */
[----:B---3--:R-:W-:-:S04]  /*0c50*/  ISETP.GE.AND P0, PT, R2, UR4, PT ;  /* 0x0000000402007c0c */ /* 0x008fc8000bf06270 */
[----:B0-----:R-:W-:-:S13]  /*0c60*/  ISETP.GE.OR P0, PT, R17, R0, P0 ;  /* 0x000000001100720c */ /* 0x001fda0000706670 */
[----:B------:R-:W-:Y:S05]  /*0c70*/  @P0 EXIT ;  /* 0x000000000000094d */ /* 0x000fea0003800000 */
[----:B------:R-:W0:Y:S01]  /*0c80*/  LDC.64 R4, c[0x0][0x388] ;  /* 0x0000e200ff047b82 */ /* 0x000e220000000a00 */
[----:B------:R-:W-:Y:S01]  /*0c90*/  R2UR UR4, R10 ;  /* 0x000000000a0472ca */ /* 0x000fe200000e0000 */
[----:B----4-:R-:W-:Y:S01]  /*0ca0*/  IMAD R3, R2, R0, R17 ;  /* 0x0000000002037224 */ /* 0x010fe200078e0211 */
[----:B------:R-:W-:-:S03]  /*0cb0*/  R2UR UR5, R11 ;  /* 0x000000000b0572ca */ /* 0x000fc600000e0000 */
[----:B0-----:R-:W-:-:S10]  /*0cc0*/  IMAD.WIDE R2, R3, 0x4, R4 ;  /* 0x0000000403027825 */ /* 0x001fd400078e0204 */
[----:B------:R-:W3:Y:S02]  /*0cd0*/  LDG.E R0, desc[UR4][R2.64] ;  /* 0x0000000402007981 */ /* 0x000ee4000c1e1900 */
[----:B---3--:R-:W-:-:S05]  /*0ce0*/  FSET.BF.GT.AND R5, R0, RZ, PT ;  /* 0x000000ff0005720a */ /* 0x008fca0003804000 */
[----:B------:R-:W-:-:S05]  /*0cf0*/  FMUL R5, R0, R5 ;  /* 0x0000000500057220 */ /* 0x000fca0000400000 */
[----:B------:R-:W-:Y:S01]  /*0d00*/  STG.E desc[UR4][R2.64], R5 ;  /* 0x0000000502007986 */ /* 0x000fe2000c101904 */
[----:B------:R-:W-:Y:S05]  /*0d10*/  EXIT ;  /* 0x000000000000794d */ /* 0x000fea0003800000 */
.L_x_7:
[----:B------:R-:W-:-:S00]  /*0d20*/  BRA `(.L_x_7) ;  /* 0xfffffffc00fc7947 */ /* 0x000fc0000383ffff */
[----:B------:R-:W-:-:S00]  /*0d30*/  NOP ;  /* 0x0000000000007918 */ /* 0x000fc00000000000 */
        /* <DEDUP_REMOVED lines=12> */
.L_x_8:


//--------------------- .nv.global.init           --------------------------
	.section	.nv.global.init,"aw",@progbits
.nv.global.init:
	.type		$str,@object
	.size		$str,(.L_1 - $str)
$str:
        /*0000*/ 	.byte	0x45, 0x72, 0x72, 0x6f, 0x72, 0x3a, 0x20, 0x49, 0x6e, 0x63, 0x6f, 0x6d, 0x70, 0x61, 0x74, 0x69
        /*0010*/ 	.byte	0x62, 0x6c, 0x65, 0x20, 0x6d, 0x61, 0x74, 0x72, 0x69, 0x78, 0x20, 0x64, 0x69, 0x6d, 0x65, 0x6e
        /*0020*/ 	.byte	0x73, 0x69, 0x6f, 0x6e, 0x73, 0x3a, 0x20, 0x5b, 0x25, 0x64, 0x78, 0x25, 0x64, 0x5d, 0x20, 0x2a
        /*0030*/ 	.byte	0x20, 0x5b, 0x25, 0x64, 0x78, 0x25, 0x64, 0x5d, 0x0a, 0x00
.L_1:


//--------------------- .nv.shared.reserved.0     --------------------------
	.section	.nv.shared.reserved.0,"aw",@nobits
	.weak		__nv_reservedSMEM_offset_0_alias
	.size		__nv_reservedSMEM_offset_0_alias, 0, 64
	.other		__nv_reservedSMEM_offset_0_alias,@"STO_CUDA_RESERVED_SHARED STV_DEFAULT"
__nv_reservedSMEM_offset_0_alias:
	.zero		0
	.zero		64


//--------------------- .nv.global                --------------------------
	.section	.nv.global,"aw",@nobits
	.align	4
.nv.global:
	.type		d_weights,@object
	.size		d_weights,(.L_0 - d_weights)
d_weights:
	.zero		50240
.L_0:


//--------------------- .nv.constant0._Z8classifyPfS_4int2S0_ --------------------------
	.section	.nv.constant0._Z8classifyPfS_4int2S0_,"a",@progbits
	.sectionflags	@""
	.align	4
.nv.constant0._Z8classifyPfS_4int2S0_:
	.zero		928


//--------------------- SYMBOLS --------------------------

	.type		.nv.reservedSmem.offset0,@object
	.size		.nv.reservedSmem.offset0,0x4
	.type		vprintf,@function
